	.headerflags	@"EF_CUDA_TEXMODE_UNIFIED EF_CUDA_64BIT_ADDRESS EF_CUDA_ACCELERATORS EF_CUDA_SM90 EF_CUDA_VIRTUAL_SM(EF_CUDA_SM90)"
	.elftype	@"ET_EXEC"


//--------------------- .nv.info                  --------------------------
	.section	.nv.info,"",@"SHT_CUDA_INFO"
	.align	4


	//----- nvinfo : EIATTR_REGCOUNT
	.align		4
        /*0000*/ 	.byte	0x04, 0x2f
        /*0002*/ 	.short	(.L_1 - .L_0)
	.align		4
.L_0:
        /*0004*/ 	.word	index@(triton_poi_fused_convolution_6)
        /*0008*/ 	.word	0x0000001e


	//----- nvinfo : EIATTR_MIN_STACK_SIZE
	.align		4
.L_1:
        /*000c*/ 	.byte	0x04, 0x12
        /*000e*/ 	.short	(.L_3 - .L_2)
	.align		4
.L_2:
        /*0010*/ 	.word	index@(triton_poi_fused_convolution_6)
        /*0014*/ 	.word	0x00000000


	//----- nvinfo : EIATTR_FRAME_SIZE
	.align		4
.L_3:
        /*0018*/ 	.byte	0x04, 0x11
        /*001a*/ 	.short	(.L_5 - .L_4)
	.align		4
.L_4:
        /*001c*/ 	.word	index@(triton_poi_fused_convolution_6)
        /*0020*/ 	.word	0x00000000


	//----- nvinfo : EIATTR_MIN_STACK_SIZE
	.align		4
.L_5:
        /*0024*/ 	.byte	0x04, 0x12
        /*0026*/ 	.short	(.L_7 - .L_6)
	.align		4
.L_6:
        /*0028*/ 	.word	index@(triton_poi_fused_convolution_6)
        /*002c*/ 	.word	0x00000000
.L_7:


//--------------------- .nv.info.triton_poi_fused_convolution_6 --------------------------
	.section	.nv.info.triton_poi_fused_convolution_6,"",@"SHT_CUDA_INFO"
	.sectionflags	@""
	.align	4


	//----- nvinfo : EIATTR_CUDA_API_VERSION
	.align		4
        /*0000*/ 	.byte	0x04, 0x37
        /*0002*/ 	.short	(.L_9 - .L_8)
.L_8:
        /*0004*/ 	.word	0x0000007c


	//----- nvinfo : EIATTR_KPARAM_INFO
	.align		4
.L_9:
        /*0008*/ 	.byte	0x04, 0x17
        /*000a*/ 	.short	(.L_11 - .L_10)
.L_10:
        /*000c*/ 	.word	0x00000000
        /*0010*/ 	.short	0x0004
        /*0012*/ 	.short	0x001c
        /*0014*/ 	.byte	0x00, 0xf0, 0x11, 0x00


	//----- nvinfo : EIATTR_KPARAM_INFO
	.align		4
.L_11:
        /*0018*/ 	.byte	0x04, 0x17
        /*001a*/ 	.short	(.L_13 - .L_12)
.L_12:
        /*001c*/ 	.word	0x00000000
        /*0020*/ 	.short	0x0003
        /*0022*/ 	.short	0x0018
        /*0024*/ 	.byte	0x00, 0xf0, 0x11, 0x00


	//----- nvinfo : EIATTR_KPARAM_INFO
	.align		4
.L_13:
        /*0028*/ 	.byte	0x04, 0x17
        /*002a*/ 	.short	(.L_15 - .L_14)
.L_14:
        /*002c*/ 	.word	0x00000000
        /*0030*/ 	.short	0x0002
        /*0032*/ 	.short	0x0010
        /*0034*/ 	.byte	0x00, 0xf4, 0x21, 0x00


	//----- nvinfo : EIATTR_KPARAM_INFO
	.align		4
.L_15:
        /*0038*/ 	.byte	0x04, 0x17
        /*003a*/ 	.short	(.L_17 - .L_16)
.L_16:
        /*003c*/ 	.word	0x00000000
        /*0040*/ 	.short	0x0001
        /*0042*/ 	.short	0x0008
        /*0044*/ 	.byte	0x00, 0xf4, 0x21, 0x00


	//----- nvinfo : EIATTR_KPARAM_INFO
	.align		4
.L_17:
        /*0048*/ 	.byte	0x04, 0x17
        /*004a*/ 	.short	(.L_19 - .L_18)
.L_18:
        /*004c*/ 	.word	0x00000000
        /*0050*/ 	.short	0x0000
        /*0052*/ 	.short	0x0000
        /*0054*/ 	.byte	0x00, 0xf4, 0x21, 0x00


	//----- nvinfo : EIATTR_SPARSE_MMA_MASK
	.align		4
.L_19:
        /*0058*/ 	.byte	0x03, 0x50
        /*005a*/ 	.short	0x0000


	//----- nvinfo : EIATTR_MAXREG_COUNT
	.align		4
        /*005c*/ 	.byte	0x03, 0x1b
        /*005e*/ 	.short	0x00ff


	//----- nvinfo : EIATTR_EXIT_INSTR_OFFSETS
	.align		4
        /*0060*/ 	.byte	0x04, 0x1c
        /*0062*/ 	.short	(.L_21 - .L_20)


	//   ....[0]....
.L_20:
        /*0064*/ 	.word	0x00000630


	//   ....[1]....
        /*0068*/ 	.word	0x00000690


	//----- nvinfo : EIATTR_REQNTID
	.align		4
.L_21:
        /*006c*/ 	.byte	0x04, 0x10
        /*006e*/ 	.short	(.L_23 - .L_22)
.L_22:
        /*0070*/ 	.word	0x00000080
        /*0074*/ 	.word	0x00000001
        /*0078*/ 	.word	0x00000001


	//----- nvinfo : EIATTR_CBANK_PARAM_SIZE
	.align		4
.L_23:
        /*007c*/ 	.byte	0x03, 0x19
        /*007e*/ 	.short	0x0020


	//----- nvinfo : EIATTR_PARAM_CBANK
	.align		4
        /*0080*/ 	.byte	0x04, 0x0a
        /*0082*/ 	.short	(.L_25 - .L_24)
	.align		4
.L_24:
        /*0084*/ 	.word	index@(.nv.constant0.triton_poi_fused_convolution_6)
        /*0088*/ 	.short	0x0210
        /*008a*/ 	.short	0x0020


	//----- nvinfo : EIATTR_SW_WAR
	.align		4
.L_25:
        /*008c*/ 	.byte	0x04, 0x36
        /*008e*/ 	.short	(.L_27 - .L_26)
.L_26:
        /*0090*/ 	.word	0x00000008
.L_27:


//--------------------- .nv.callgraph             --------------------------
	.section	.nv.callgraph,"",@"SHT_CUDA_CALLGRAPH"
	.align	4
	.sectionentsize	8
	.align		4
        /*0000*/ 	.word	0x00000000
	.align		4
        /*0004*/ 	.word	0xffffffff
	.align		4
        /*0008*/ 	.word	0x00000000
	.align		4
        /*000c*/ 	.word	0xfffffffe
	.align		4
        /*0010*/ 	.word	0x00000000
	.align		4
        /*0014*/ 	.word	0xfffffffd
	.align		4
        /*0018*/ 	.word	0x00000000
	.align		4
        /*001c*/ 	.word	0xfffffffc


//--------------------- .text.triton_poi_fused_convolution_6 --------------------------
	.section	.text.triton_poi_fused_convolution_6,"ax",@progbits
	.sectionflags	@"SHF_BARRIERS=1"
	.align	128
        .global         triton_poi_fused_convolution_6
        .type           triton_poi_fused_convolution_6,@function
        .size           triton_poi_fused_convolution_6,(.L_x_1 - triton_poi_fused_convolution_6)
        .other          triton_poi_fused_convolution_6,@"STO_CUDA_ENTRY STV_DEFAULT"
triton_poi_fused_convolution_6:
.text.triton_poi_fused_convolution_6:
[----:B------:R-:W0:Y:S01]  /*0000*/  LDC R1, c[0x0][0x28] ;  /* 0x00000a00ff017b82 */ /* 0x000e220000000800 */
[----:B------:R-:W1:Y:S07]  /*0010*/  S2R R12, SR_TID.X ;  /* 0x00000000000c7919 */ /* 0x000e6e0000002100 */
[----:B------:R-:W2:Y:S01]  /*0020*/  LDC.64 R16, c[0x0][0x218] ;  /* 0x00008600ff107b82 */ /* 0x000ea20000000a00 */
[----:B------:R-:W-:Y:S01]  /*0030*/  CS2R R18, SRZ ;  /* 0x0000000000127805 */ /* 0x000fe2000001ff00 */
[----:B------:R-:W-:Y:S01]  /*0040*/  ULDC.64 UR6, c[0x0][0x208] ;  /* 0x0000820000067ab9 */ /* 0x000fe20000000a00 */
[----:B------:R-:W3:Y:S01]  /*0050*/  S2R R0, SR_CTAID.Y ;  /* 0x0000000000007919 */ /* 0x000ee20000002600 */
[----:B------:R-:W4:Y:S04]  /*0060*/  S2R R3, SR_CTAID.X ;  /* 0x0000000000037919 */ /* 0x000f280000002500 */
[----:B------:R-:W5:Y:S01]  /*0070*/  LDC.64 R14, c[0x0][0x210] ;  /* 0x00008400ff0e7b82 */ /* 0x000f620000000a00 */
[----:B-1----:R-:W-:Y:S01]  /*0080*/  SHF.R.U32.HI R2, RZ, 0x3, R12 ;  /* 0x00000003ff027819 */ /* 0x002fe2000001160c */
[----:B---3--:R-:W-:Y:S01]  /*0090*/  IMAD.SHL.U32 R13, R0, 0x20, RZ ;  /* 0x00000020000d7824 */ /* 0x008fe200078e00ff */
[----:B------:R-:W-:-:S02]  /*00a0*/  SHF.R.S32.HI R7, RZ, 0x1a, R0 ;  /* 0x0000001aff077819 */ /* 0x000fc40000011400 */
[----:B------:R-:W-:Y:S01]  /*00b0*/  SGXT.U32 R0, R2, 0x4 ;  /* 0x000000040200781a */ /* 0x000fe20000000000 */
[----:B----4-:R-:W-:Y:S01]  /*00c0*/  IMAD.SHL.U32 R3, R3, 0x20, RZ ;  /* 0x0000002003037824 */ /* 0x010fe200078e00ff */
[----:B------:R-:W-:Y:S01]  /*00d0*/  SGXT R7, R7, 0x1 ;  /* 0x000000010707781a */ /* 0x000fe20000000200 */
[----:B------:R-:W-:Y:S01]  /*00e0*/  IMAD.SHL.U32 R2, R12, 0x4, RZ ;  /* 0x000000040c027824 */ /* 0x000fe200078e00ff */
[----:B------:R-:W-:Y:S02]  /*00f0*/  LOP3.LUT R4, R13, R0, RZ, 0xfc, !PT ;  /* 0x000000000d047212 */ /* 0x000fe400078efcff */
[----:B------:R-:W-:Y:S02]  /*0100*/  LOP3.LUT R5, R13, 0x10, R0, 0xfe, !PT ;  /* 0x000000100d057812 */ /* 0x000fe400078efe00 */
[C---:B------:R-:W-:Y:S02]  /*0110*/  LEA.HI R8, R7.reuse, R4, RZ, 0x6 ;  /* 0x0000000407087211 */ /* 0x040fe400078f30ff */
[----:B------:R-:W-:-:S02]  /*0120*/  LEA.HI R9, R7, R5, RZ, 0x6 ;  /* 0x0000000507097211 */ /* 0x000fc400078f30ff */
[----:B------:R-:W-:Y:S02]  /*0130*/  LOP3.LUT R7, R8, 0xffffffc0, RZ, 0xc0, !PT ;  /* 0xffffffc008077812 */ /* 0x000fe400078ec0ff */
[----:B------:R-:W-:Y:S02]  /*0140*/  LOP3.LUT R6, R3, 0x1c, R2, 0xf8, !PT ;  /* 0x0000001c03067812 */ /* 0x000fe400078ef802 */
[----:B------:R-:W-:Y:S01]  /*0150*/  LOP3.LUT R8, R9, 0xffffffc0, RZ, 0xc0, !PT ;  /* 0xffffffc009087812 */ /* 0x000fe200078ec0ff */
[C---:B------:R-:W-:Y:S01]  /*0160*/  IMAD.IADD R9, R4.reuse, 0x1, -R7 ;  /* 0x0000000104097824 */ /* 0x040fe200078e0a07 */
[C---:B------:R-:W-:Y:S01]  /*0170*/  ISETP.GE.AND P0, PT, R4.reuse, 0x100, PT ;  /* 0x000001000400780c */ /* 0x040fe20003f06270 */
[C---:B------:R-:W-:Y:S01]  /*0180*/  IMAD R23, R5.reuse, 0x1000, R6 ;  /* 0x0000100005177824 */ /* 0x040fe200078e0206 */
[C---:B------:R-:W-:Y:S01]  /*0190*/  ISETP.GE.AND P1, PT, R5.reuse, 0x100, PT ;  /* 0x000001000500780c */ /* 0x040fe20003f26270 */
[----:B------:R-:W-:Y:S02]  /*01a0*/  IMAD.IADD R21, R5, 0x1, -R8 ;  /* 0x0000000105157824 */ /* 0x000fe400078e0a08 */
[----:B------:R-:W-:Y:S01]  /*01b0*/  IMAD R11, R4, 0x1000, R6 ;  /* 0x00001000040b7824 */ /* 0x000fe200078e0206 */
[----:B------:R-:W-:Y:S01]  /*01c0*/  CS2R R4, SRZ ;  /* 0x0000000000047805 */ /* 0x000fe2000001ff00 */
[----:B--2---:R-:W-:Y:S01]  /*01d0*/  IMAD.WIDE R20, R21, 0x4, R16 ;  /* 0x0000000415147825 */ /* 0x004fe200078e0210 */
[----:B------:R-:W-:-:S03]  /*01e0*/  CS2R R6, SRZ ;  /* 0x0000000000067805 */ /* 0x000fc6000001ff00 */
[----:B-----5:R-:W-:-:S04]  /*01f0*/  IMAD.WIDE R22, R23, 0x4, R14 ;  /* 0x0000000417167825 */ /* 0x020fc800078e020e */
[----:B------:R-:W-:Y:S01]  /*0200*/  IMAD.WIDE R14, R11, 0x4, R14 ;  /* 0x000000040b0e7825 */ /* 0x000fe200078e020e */
[----:B------:R-:W-:Y:S01]  /*0210*/  CS2R R10, SRZ ;  /* 0x00000000000a7805 */ /* 0x000fe2000001ff00 */
[----:B------:R1:W2:Y:S02]  /*0220*/  @!P1 LDG.E.EL R18, desc[UR6][R20.64] ;  /* 0x0000000614129981 */ /* 0x0002a4000c2e1900 */
[----:B------:R-:W-:Y:S01]  /*0230*/  IMAD.WIDE R16, R9, 0x4, R16 ;  /* 0x0000000409107825 */ /* 0x000fe200078e0210 */
[----:B------:R-:W-:Y:S01]  /*0240*/  CS2R R8, SRZ ;  /* 0x0000000000087805 */ /* 0x000fe2000001ff00 */
[----:B------:R3:W2:Y:S04]  /*0250*/  @!P1 LDG.E.EL.128 R4, desc[UR6][R22.64] ;  /* 0x0000000616049981 */ /* 0x0006a8000c2e1d00 */
[----:B------:R4:W5:Y:S04]  /*0260*/  @!P0 LDG.E.EL R19, desc[UR6][R16.64] ;  /* 0x0000000610138981 */ /* 0x000968000c2e1900 */
[----:B------:R3:W5:Y:S01]  /*0270*/  @!P0 LDG.E.EL.128 R8, desc[UR6][R14.64] ;  /* 0x000000060e088981 */ /* 0x000762000c2e1d00 */
[----:B------:R-:W4:Y:S01]  /*0280*/  S2UR UR5, SR_CgaCtaId ;  /* 0x00000000000579c3 */ /* 0x000f220000008800 */
[----:B------:R-:W-:Y:S01]  /*0290*/  IMAD.SHL.U32 R24, R12, 0x80, RZ ;  /* 0x000000800c187824 */ /* 0x000fe200078e00ff */
[----:B------:R-:W-:-:S04]  /*02a0*/  UMOV UR4, 0x400 ;  /* 0x0000040000047882 */ /* 0x000fc80000000000 */
[----:B-1----:R-:W-:-:S04]  /*02b0*/  LOP3.LUT R21, R24, 0x380, RZ, 0xc0, !PT ;  /* 0x0000038018157812 */ /* 0x002fc800078ec0ff */
[----:B------:R-:W-:Y:S02]  /*02c0*/  SHF.R.U32.HI R20, RZ, 0x3, R21 ;  /* 0x00000003ff147819 */ /* 0x000fe40000011615 */
[C---:B---3--:R-:W-:Y:S02]  /*02d0*/  LOP3.LUT R22, R21.reuse, R0, RZ, 0xfc, !PT ;  /* 0x0000000015167212 */ /* 0x048fe400078efcff */
[C---:B------:R-:W-:Y:S02]  /*02e0*/  LOP3.LUT R23, R21.reuse, 0x20, RZ, 0xfc, !PT ;  /* 0x0000002015177812 */ /* 0x040fe400078efcff */
[C---:B------:R-:W-:Y:S02]  /*02f0*/  LOP3.LUT R25, R21.reuse, 0x40, RZ, 0xfc, !PT ;  /* 0x0000004015197812 */ /* 0x040fe400078efcff */
[----:B------:R-:W-:Y:S02]  /*0300*/  LOP3.LUT R27, R21, 0x60, RZ, 0xfc, !PT ;  /* 0x00000060151b7812 */ /* 0x000fe400078efcff */
[----:B------:R-:W-:Y:S01]  /*0310*/  LOP3.LUT R20, R20, R21, R0, 0xfe, !PT ;  /* 0x0000001514147212 */ /* 0x000fe200078efe00 */
[----:B0---4-:R-:W-:Y:S01]  /*0320*/  UPRMT UR4, UR5, 0x654, UR4 ;  /* 0x0000065405047896 */ /* 0x011fe20008000004 */
[----:B------:R-:W-:-:S02]  /*0330*/  LEA.HI R16, R23, R22, RZ, 0x1d ;  /* 0x0000001617107211 */ /* 0x000fc400078fe8ff */
[-C--:B------:R-:W-:Y:S02]  /*0340*/  LEA.HI R14, R25, R22.reuse, RZ, 0x1d ;  /* 0x00000016190e7211 */ /* 0x080fe400078fe8ff */
[----:B------:R-:W-:Y:S02]  /*0350*/  LEA.HI R15, R27, R22, RZ, 0x1d ;  /* 0x000000161b0f7211 */ /* 0x000fe400078fe8ff */
[----:B------:R-:W-:Y:S02]  /*0360*/  LEA R20, R20, UR4, 0x2 ;  /* 0x0000000414147c11 */ /* 0x000fe4000f8e10ff */
[----:B------:R-:W-:Y:S02]  /*0370*/  LEA R16, R16, UR4, 0x2 ;  /* 0x0000000410107c11 */ /* 0x000fe4000f8e10ff */
[----:B------:R-:W-:Y:S02]  /*0380*/  LEA R23, R14, UR4, 0x2 ;  /* 0x000000040e177c11 */ /* 0x000fe4000f8e10ff */
[----:B------:R-:W-:Y:S01]  /*0390*/  LEA R15, R15, UR4, 0x2 ;  /* 0x000000040f0f7c11 */ /* 0x000fe2000f8e10ff */
[C---:B--2---:R-:W-:Y:S01]  /*03a0*/  FADD R17, R18.reuse, R4 ;  /* 0x0000000412117221 */ /* 0x044fe20000000000 */
[----:B------:R-:W-:Y:S01]  /*03b0*/  SHF.R.U32.HI R4, RZ, 0x1, R12 ;  /* 0x00000001ff047819 */ /* 0x000fe2000001160c */
[C---:B------:R-:W-:Y:S01]  /*03c0*/  FADD R21, R18.reuse, R5 ;  /* 0x0000000512157221 */ /* 0x040fe20000000000 */
[C---:B-----5:R-:W-:Y:S01]  /*03d0*/  FADD R8, R19.reuse, R8 ;  /* 0x0000000813087221 */ /* 0x060fe20000000000 */
[C---:B------:R-:W-:Y:S01]  /*03e0*/  FADD R9, R19.reuse, R9 ;  /* 0x0000000913097221 */ /* 0x040fe20000000000 */
[C---:B------:R-:W-:Y:S01]  /*03f0*/  FADD R12, R19.reuse, R10 ;  /* 0x0000000a130c7221 */ /* 0x040fe20000000000 */
[----:B------:R-:W-:Y:S01]  /*0400*/  FADD R19, R19, R11 ;  /* 0x0000000b13137221 */ /* 0x000fe20000000000 */
[C---:B------:R-:W-:Y:S01]  /*0410*/  FADD R22, R18.reuse, R6 ;  /* 0x0000000612167221 */ /* 0x040fe20000000000 */
[----:B------:R-:W-:Y:S01]  /*0420*/  STS [R20], R8 ;  /* 0x0000000814007388 */ /* 0x000fe20000000800 */
[----:B------:R-:W-:-:S03]  /*0430*/  FADD R18, R18, R7 ;  /* 0x0000000712127221 */ /* 0x000fc60000000000 */
[----:B------:R0:W-:Y:S04]  /*0440*/  STS [R16+0x80], R9 ;  /* 0x0000800910007388 */ /* 0x0001e80000000800 */
[----:B------:R1:W-:Y:S04]  /*0450*/  STS [R23+0x100], R12 ;  /* 0x0001000c17007388 */ /* 0x0003e80000000800 */
[----:B------:R-:W-:Y:S01]  /*0460*/  STS [R15+0x180], R19 ;  /* 0x000180130f007388 */ /* 0x000fe20000000800 */
[----:B------:R-:W-:Y:S01]  /*0470*/  LOP3.LUT R5, R4, 0x3c, RZ, 0xc0, !PT ;  /* 0x0000003c04057812 */ /* 0x000fe200078ec0ff */
[----:B0-----:R-:W0:Y:S02]  /*0480*/  LDC.64 R8, c[0x0][0x220] ;  /* 0x00008800ff087b82 */ /* 0x001e240000000a00 */
[----:B------:R-:W-:Y:S04]  /*0490*/  STS [R20+0x40], R17 ;  /* 0x0000401114007388 */ /* 0x000fe80000000800 */
[----:B------:R-:W-:Y:S04]  /*04a0*/  STS [R16+0xc0], R21 ;  /* 0x0000c01510007388 */ /* 0x000fe80000000800 */
[----:B------:R-:W-:Y:S04]  /*04b0*/  STS [R23+0x140], R22 ;  /* 0x0001401617007388 */ /* 0x000fe80000000800 */
[----:B------:R-:W-:Y:S01]  /*04c0*/  STS [R15+0x1c0], R18 ;  /* 0x0001c0120f007388 */ /* 0x000fe20000000800 */
[----:B------:R-:W-:-:S05]  /*04d0*/  LOP3.LUT R10, R2, 0x1fc, RZ, 0xc0, !PT ;  /* 0x000001fc020a7812 */ /* 0x000fca00078ec0ff */
[----:B------:R-:W-:-:S05]  /*04e0*/  IMAD.IADD R5, R10, 0x1, R5 ;  /* 0x000000010a057824 */ /* 0x000fca00078e0205 */
[----:B------:R-:W-:Y:S01]  /*04f0*/  LEA R5, R5, UR4, 0x2 ;  /* 0x0000000405057c11 */ /* 0x000fe2000f8e10ff */
[----:B------:R-:W-:Y:S01]  /*0500*/  BAR.SYNC.DEFER_BLOCKING 0x0 ;  /* 0x0000000000007b1d */ /* 0x000fe20000010000 */
[----:B------:R-:W-:-:S04]  /*0510*/  LOP3.LUT R2, R13, 0x1c, R2, 0xf8, !PT ;  /* 0x0000001c0d027812 */ /* 0x000fc800078ef802 */
[----:B------:R-:W-:-:S04]  /*0520*/  SHF.R.S32.HI R11, RZ, 0x1f, R2 ;  /* 0x0000001fff0b7819 */ /* 0x000fc80000011402 */
[----:B------:R-:W-:Y:S01]  /*0530*/  LEA.HI R11, R11, R2, RZ, 0x6 ;  /* 0x000000020b0b7211 */ /* 0x000fe200078f30ff */
[----:B------:R-:W2:Y:S04]  /*0540*/  LDS.128 R4, [R5] ;  /* 0x0000000005047984 */ /* 0x000ea80000000c00 */
[C---:B-1----:R-:W-:Y:S01]  /*0550*/  IMAD.SHL.U32 R12, R11.reuse, 0x1000, RZ ;  /* 0x000010000b0c7824 */ /* 0x042fe200078e00ff */
[----:B------:R-:W-:Y:S02]  /*0560*/  LOP3.LUT R11, R11, 0xffffffc0, RZ, 0xc0, !PT ;  /* 0xffffffc00b0b7812 */ /* 0x000fe400078ec0ff */
[----:B------:R-:W-:Y:S02]  /*0570*/  LOP3.LUT R13, R10, 0x200, RZ, 0xfc, !PT ;  /* 0x000002000a0d7812 */ /* 0x000fe400078efcff */
[----:B------:R-:W-:-:S02]  /*0580*/  LOP3.LUT R12, R12, 0xfffc0000, RZ, 0xc0, !PT ;  /* 0xfffc00000c0c7812 */ /* 0x000fc400078ec0ff */
[----:B------:R-:W-:Y:S02]  /*0590*/  SHF.R.U32.HI R13, RZ, 0x3, R13 ;  /* 0x00000003ff0d7819 */ /* 0x000fe4000001160d */
[----:B------:R-:W-:Y:S02]  /*05a0*/  IADD3 R12, R12, R2, -R11 ;  /* 0x000000020c0c7210 */ /* 0x000fe40007ffe80b */
[----:B------:R-:W-:Y:S02]  /*05b0*/  LOP3.LUT R11, R3, R0, RZ, 0xfc, !PT ;  /* 0x00000000030b7212 */ /* 0x000fe400078efcff */
[----:B------:R-:W-:Y:S02]  /*05c0*/  ISETP.GE.AND P0, PT, R2, 0x100, PT ;  /* 0x000001000200780c */ /* 0x000fe40003f06270 */
[----:B------:R-:W-:Y:S01]  /*05d0*/  LOP3.LUT R13, R13, 0x7c, RZ, 0xc0, !PT ;  /* 0x0000007c0d0d7812 */ /* 0x000fe200078ec0ff */
[----:B------:R-:W-:-:S04]  /*05e0*/  IMAD R11, R11, 0x40, R12 ;  /* 0x000000400b0b7824 */ /* 0x000fc800078e020c */
[----:B------:R-:W-:Y:S02]  /*05f0*/  IMAD.IADD R13, R10, 0x1, R13 ;  /* 0x000000010a0d7824 */ /* 0x000fe400078e020d */
[----:B0-----:R-:W-:-:S03]  /*0600*/  IMAD.WIDE R10, R11, 0x4, R8 ;  /* 0x000000040b0a7825 */ /* 0x001fc600078e0208 */
[----:B------:R-:W-:Y:S02]  /*0610*/  LEA R13, R13, UR4, 0x2 ;  /* 0x000000040d0d7c11 */ /* 0x000fe4000f8e10ff */
[----:B--2---:R0:W-:Y:S02]  /*0620*/  @!P0 STG.E.128 desc[UR6][R10.64], R4 ;  /* 0x000000040a008986 */ /* 0x0041e4000c101d06 */
[----:B0-----:R-:W-:Y:S05]  /*0630*/  @P0 EXIT ;  /* 0x000000000000094d */ /* 0x001fea0003800000 */
[----:B0-----:R-:W0:Y:S01]  /*0640*/  LDS.128 R4, [R13+0x800] ;  /* 0x000800000d047984 */ /* 0x001e220000000c00 */
[----:B------:R-:W-:-:S05]  /*0650*/  LOP3.LUT R0, R3, 0x10, R0, 0xfe, !PT ;  /* 0x0000001003007812 */ /* 0x000fca00078efe00 */
[----:B------:R-:W-:-:S04]  /*0660*/  IMAD R3, R0, 0x40, R12 ;  /* 0x0000004000037824 */ /* 0x000fc800078e020c */
[----:B------:R-:W-:-:S05]  /*0670*/  IMAD.WIDE R8, R3, 0x4, R8 ;  /* 0x0000000403087825 */ /* 0x000fca00078e0208 */
[----:B0-----:R-:W-:Y:S01]  /*0680*/  STG.E.128 desc[UR6][R8.64], R4 ;  /* 0x0000000408007986 */ /* 0x001fe2000c101d06 */
[----:B------:R-:W-:Y:S05]  /*0690*/  EXIT ;  /* 0x000000000000794d */ /* 0x000fea0003800000 */
.L_x_0:
[----:B------:R-:W-:-:S00]  /*06a0*/  BRA `(.L_x_0) ;  /* 0xfffffffc00fc7947 */ /* 0x000fc0000383ffff */
[----:B------:R-:W-:-:S00]  /*06b0*/  NOP ;  /* 0x0000000000007918 */ /* 0x000fc00000000000 */
        /* <DEDUP_REMOVED lines=12> */
.L_x_1:


//--------------------- .nv.shared.triton_poi_fused_convolution_6 --------------------------
	.section	.nv.shared.triton_poi_fused_convolution_6,"aw",@nobits
	.sectionflags	@""
	.align	16
	.zero		1024


//--------------------- .nv.constant0.triton_poi_fused_convolution_6 --------------------------
	.section	.nv.constant0.triton_poi_fused_convolution_6,"a",@progbits
	.sectionflags	@""
	.align	4
.nv.constant0.triton_poi_fused_convolution_6:
	.zero		560
